//
// Generated by NVIDIA NVVM Compiler
//
// Compiler Build ID: CL-36424714
// Cuda compilation tools, release 13.0, V13.0.88
// Based on NVVM 20.0.0
//

.version 9.0
.target sm_100
.address_size 64

	// .globl	_Z15reductionKernelPiS_i
// _ZZ15reductionKernelPiS_iE5sdata has been demoted

.visible .entry _Z15reductionKernelPiS_i(
	.param .u64 .ptr .align 1 _Z15reductionKernelPiS_i_param_0,
	.param .u64 .ptr .align 1 _Z15reductionKernelPiS_i_param_1,
	.param .u32 _Z15reductionKernelPiS_i_param_2
)
{
	.reg .pred 	%p<6>;
	.reg .b32 	%r<23>;
	.reg .b64 	%rd<7>;
	// demoted variable
	.shared .align 4 .b8 _ZZ15reductionKernelPiS_iE5sdata[1024];
	ld.param.u64 	%rd1, [_Z15reductionKernelPiS_i_param_0];
	ld.param.u64 	%rd2, [_Z15reductionKernelPiS_i_param_1];
	ld.param.u32 	%r10, [_Z15reductionKernelPiS_i_param_2];
	mov.u32 	%r1, %tid.x;
	mov.u32 	%r11, %ctaid.x;
	mov.u32 	%r22, %ntid.x;
	mad.lo.s32 	%r3, %r11, %r22, %r1;
	setp.ge.s32 	%p1, %r3, %r10;
	mov.b32 	%r21, 0;
	@%p1 bra 	$L__BB0_2;
	cvta.to.global.u64 	%rd3, %rd1;
	mul.wide.s32 	%rd4, %r3, 4;
	add.s64 	%rd5, %rd3, %rd4;
	ld.global.u32 	%r21, [%rd5];
$L__BB0_2:
	shl.b32 	%r12, %r1, 2;
	mov.u32 	%r13, _ZZ15reductionKernelPiS_iE5sdata;
	add.s32 	%r6, %r13, %r12;
	st.shared.u32 	[%r6], %r21;
	bar.sync 	0;
	setp.lt.u32 	%p2, %r22, 2;
	@%p2 bra 	$L__BB0_6;
$L__BB0_3:
	shr.u32 	%r8, %r22, 1;
	setp.ge.u32 	%p3, %r1, %r8;
	@%p3 bra 	$L__BB0_5;
	shl.b32 	%r14, %r8, 2;
	add.s32 	%r15, %r6, %r14;
	ld.shared.u32 	%r16, [%r15];
	ld.shared.u32 	%r17, [%r6];
	add.s32 	%r18, %r17, %r16;
	st.shared.u32 	[%r6], %r18;
$L__BB0_5:
	bar.sync 	0;
	setp.gt.u32 	%p4, %r22, 3;
	mov.u32 	%r22, %r8;
	@%p4 bra 	$L__BB0_3;
$L__BB0_6:
	setp.ne.s32 	%p5, %r1, 0;
	@%p5 bra 	$L__BB0_8;
	ld.shared.u32 	%r19, [_ZZ15reductionKernelPiS_iE5sdata];
	cvta.to.global.u64 	%rd6, %rd2;
	atom.global.add.u32 	%r20, [%rd6], %r19;
$L__BB0_8:
	ret;

}


// ===== COMPILED SASS (sm_100) =====

	.target	sm_100

	.elftype	@"ET_EXEC"


//--------------------- .note.nv.tkinfo           --------------------------
	.section	.note.nv.tkinfo,"",@"SHT_NOTE"
	.sectionflags	@"SHF_NOTE_NV_TKINFO"
	.tkinfo
        /*0018*/ 	.word	0x00000002
        /*0030*/ 	.string	""
        /*0030*/ 	.string	"ptxas"
        /*0030*/ 	.string	"Cuda compilation tools, release 13.0, V13.0.88"
        /*0030*/ 	.string	"Build cuda_13.0.r13.0/compiler.36424714_0"
        /*0030*/ 	.string	"-arch sm_100 -m 64 "



//--------------------- .note.nv.cuinfo           --------------------------
	.section	.note.nv.cuinfo,"",@"SHT_NOTE"
	.sectionflags	@"SHF_NOTE_NV_CUINFO"
        /*0018*/ 	.short	0x0002
        /*001a*/ 	.short	0x0064
        /*001c*/ 	.short	0x0082
	.zero		2


//--------------------- .nv.info                  --------------------------
	.section	.nv.info,"",@"SHT_CUDA_INFO"
	.align	4


	//----- nvinfo : EIATTR_REGCOUNT
	.align		4
        /*0000*/ 	.byte	0x04, 0x2f
        /*0002*/ 	.short	(.L_1 - .L_0)
	.align		4
.L_0:
        /*0004*/ 	.word	index@(_Z15reductionKernelPiS_i)
        /*0008*/ 	.word	0x0000000a


	//----- nvinfo : EIATTR_FRAME_SIZE
	.align		4
.L_1:
        /*000c*/ 	.byte	0x04, 0x11
        /*000e*/ 	.short	(.L_3 - .L_2)
	.align		4
.L_2:
        /*0010*/ 	.word	index@(_Z15reductionKernelPiS_i)
        /*0014*/ 	.word	0x00000000


	//----- nvinfo : EIATTR_MIN_STACK_SIZE
	.align		4
.L_3:
        /*0018*/ 	.byte	0x04, 0x12
        /*001a*/ 	.short	(.L_5 - .L_4)
	.align		4
.L_4:
        /*001c*/ 	.word	index@(_Z15reductionKernelPiS_i)
        /*0020*/ 	.word	0x00000000
.L_5:


//--------------------- .nv.compat                --------------------------
	.section	.nv.compat,"",@"SHT_CUDA_COMPAT_INFO"
	.align	4
        /*0000*/ 	.byte	0x02, 0x09, 0x00, 0x00, 0x02, 0x02, 0x01, 0x00, 0x02, 0x05, 0x05, 0x00, 0x03, 0x07, 0x01, 0x01
        /*0010*/ 	.byte	0x02, 0x03, 0x00, 0x00, 0x02, 0x06, 0x01, 0x00, 0x04, 0x0b, 0x08, 0x00, 0x09, 0x00, 0x00, 0x00
        /*0020*/ 	.byte	0x00, 0x00, 0x00, 0x00


//--------------------- .nv.info._Z15reductionKernelPiS_i --------------------------
	.section	.nv.info._Z15reductionKernelPiS_i,"",@"SHT_CUDA_INFO"
	.sectionflags	@""
	.align	4


	//----- nvinfo : EIATTR_CUDA_API_VERSION
	.align		4
        /*0000*/ 	.byte	0x04, 0x37
        /*0002*/ 	.short	(.L_7 - .L_6)
.L_6:
        /*0004*/ 	.word	0x00000082


	//----- nvinfo : EIATTR_KPARAM_INFO
	.align		4
.L_7:
        /*0008*/ 	.byte	0x04, 0x17
        /*000a*/ 	.short	(.L_9 - .L_8)
.L_8:
        /*000c*/ 	.word	0x00000000
        /*0010*/ 	.short	0x0002
        /*0012*/ 	.short	0x0010
        /*0014*/ 	.byte	0x00, 0xf0, 0x11, 0x00


	//----- nvinfo : EIATTR_KPARAM_INFO
	.align		4
.L_9:
        /*0018*/ 	.byte	0x04, 0x17
        /*001a*/ 	.short	(.L_11 - .L_10)
.L_10:
        /*001c*/ 	.word	0x00000000
        /*0020*/ 	.short	0x0001
        /*0022*/ 	.short	0x0008
        /*0024*/ 	.byte	0x00, 0xf5, 0x21, 0x00


	//----- nvinfo : EIATTR_KPARAM_INFO
	.align		4
.L_11:
        /*0028*/ 	.byte	0x04, 0x17
        /*002a*/ 	.short	(.L_13 - .L_12)
.L_12:
        /*002c*/ 	.word	0x00000000
        /*0030*/ 	.short	0x0000
        /*0032*/ 	.short	0x0000
        /*0034*/ 	.byte	0x00, 0xf5, 0x21, 0x00


	//----- nvinfo : EIATTR_SPARSE_MMA_MASK
	.align		4
.L_13:
        /*0038*/ 	.byte	0x03, 0x50
        /*003a*/ 	.short	0x0000


	//----- nvinfo : EIATTR_MAXREG_COUNT
	.align		4
        /*003c*/ 	.byte	0x03, 0x1b
        /*003e*/ 	.short	0x00ff


	//----- nvinfo : EIATTR_NUM_BARRIERS
	.align		4
        /*0040*/ 	.byte	0x02, 0x4c
        /*0042*/ 	.byte	0x01
	.zero		1


	//----- nvinfo : EIATTR_MERCURY_ISA_VERSION
	.align		4
        /*0044*/ 	.byte	0x03, 0x5f
        /*0046*/ 	.short	0x0101


	//----- nvinfo : EIATTR_VRC_CTA_INIT_COUNT
	.align		4
        /*0048*/ 	.byte	0x02, 0x4a
	.zero		1
	.zero		1


	//----- nvinfo : EIATTR_EXIT_INSTR_OFFSETS
	.align		4
        /*004c*/ 	.byte	0x04, 0x1c
        /*004e*/ 	.short	(.L_15 - .L_14)


	//   ....[0]....
.L_14:
        /*0050*/ 	.word	0x00000200


	//   ....[1]....
        /*0054*/ 	.word	0x00000270


	//----- nvinfo : EIATTR_CBANK_PARAM_SIZE
	.align		4
.L_15:
        /*0058*/ 	.byte	0x03, 0x19
        /*005a*/ 	.short	0x0014


	//----- nvinfo : EIATTR_PARAM_CBANK
	.align		4
        /*005c*/ 	.byte	0x04, 0x0a
        /*005e*/ 	.short	(.L_17 - .L_16)
	.align		4
.L_16:
        /*0060*/ 	.word	index@(.nv.constant0._Z15reductionKernelPiS_i)
        /*0064*/ 	.short	0x0380
        /*0066*/ 	.short	0x0014


	//----- nvinfo : EIATTR_SW_WAR
	.align		4
.L_17:
        /*0068*/ 	.byte	0x04, 0x36
        /*006a*/ 	.short	(.L_19 - .L_18)
.L_18:
        /*006c*/ 	.word	0x00000008
.L_19:


//--------------------- .nv.callgraph             --------------------------
	.section	.nv.callgraph,"",@"SHT_CUDA_CALLGRAPH"
	.align	4
	.sectionentsize	8
	.align		4
        /*0000*/ 	.word	0x00000000
	.align		4
        /*0004*/ 	.word	0xffffffff
	.align		4
        /*0008*/ 	.word	0x00000000
	.align		4
        /*000c*/ 	.word	0xfffffffe
	.align		4
        /*0010*/ 	.word	0x00000000
	.align		4
        /*0014*/ 	.word	0xfffffffd
	.align		4
        /*0018*/ 	.word	0x00000000
	.align		4
        /*001c*/ 	.word	0xfffffffc


//--------------------- .text._Z15reductionKernelPiS_i --------------------------
	.section	.text._Z15reductionKernelPiS_i,"ax",@progbits
	.align	128
        .global         _Z15reductionKernelPiS_i
        .type           _Z15reductionKernelPiS_i,@function
        .size           _Z15reductionKernelPiS_i,(.L_x_3 - _Z15reductionKernelPiS_i)
        .other          _Z15reductionKernelPiS_i,@"STO_CUDA_ENTRY STV_DEFAULT"
_Z15reductionKernelPiS_i:
.text._Z15reductionKernelPiS_i:
[----:B------:R-:W-:Y:S01]  /*0000*/  LDC R1, c[0x0][0x37c] ;  /* 0x0000df00ff017b82 */ /* 0x000fe20000000800 */
[----:B------:R-:W0:Y:S07]  /*0010*/  S2R R7, SR_TID.X ;  /* 0x0000000000077919 */ /* 0x000e2e0000002100 */
[----:B------:R-:W0:Y:S01]  /*0020*/  S2UR UR4, SR_CTAID.X ;  /* 0x00000000000479c3 */ /* 0x000e220000002500 */
[----:B------:R-:W1:Y:S01]  /*0030*/  LDCU UR5, c[0x0][0x390] ;  /* 0x00007200ff0577ac */ /* 0x000e620008000800 */
[----:B------:R-:W-:Y:S01]  /*0040*/  IMAD.MOV.U32 R4, RZ, RZ, RZ ;  /* 0x000000ffff047224 */ /* 0x000fe200078e00ff */
[----:B------:R-:W2:Y:S05]  /*0050*/  LDCU.64 UR6, c[0x0][0x358] ;  /* 0x00006b00ff0677ac */ /* 0x000eaa0008000a00 */
[----:B------:R-:W0:Y:S02]  /*0060*/  LDC R0, c[0x0][0x360] ;  /* 0x0000d800ff007b82 */ /* 0x000e240000000800 */
[----:B0-----:R-:W-:-:S05]  /*0070*/  IMAD R5, R0, UR4, R7 ;  /* 0x0000000400057c24 */ /* 0x001fca000f8e0207 */
[----:B-1----:R-:W-:-:S13]  /*0080*/  ISETP.GE.AND P0, PT, R5, UR5, PT ;  /* 0x0000000505007c0c */ /* 0x002fda000bf06270 */
[----:B------:R-:W0:Y:S02]  /*0090*/  @!P0 LDC.64 R2, c[0x0][0x380] ;  /* 0x0000e000ff028b82 */ /* 0x000e240000000a00 */
[----:B0-----:R-:W-:-:S05]  /*00a0*/  @!P0 IMAD.WIDE R2, R5, 0x4, R2 ;  /* 0x0000000405028825 */ /* 0x001fca00078e0202 */
[----:B--2---:R-:W2:Y:S01]  /*00b0*/  @!P0 LDG.E R4, desc[UR6][R2.64] ;  /* 0x0000000602048981 */ /* 0x004ea2000c1e1900 */
[----:B------:R-:W0:Y:S01]  /*00c0*/  S2UR UR5, SR_CgaCtaId ;  /* 0x00000000000579c3 */ /* 0x000e220000008800 */
[----:B------:R-:W-:Y:S01]  /*00d0*/  UMOV UR4, 0x400 ;  /* 0x0000040000047882 */ /* 0x000fe20000000000 */
[----:B------:R-:W-:Y:S02]  /*00e0*/  ISETP.GE.U32.AND P1, PT, R0, 0x2, PT ;  /* 0x000000020000780c */ /* 0x000fe40003f26070 */
[----:B------:R-:W-:Y:S01]  /*00f0*/  ISETP.NE.AND P0, PT, R7, RZ, PT ;  /* 0x000000ff0700720c */ /* 0x000fe20003f05270 */
[----:B0-----:R-:W-:-:S06]  /*0100*/  ULEA UR4, UR5, UR4, 0x18 ;  /* 0x0000000405047291 */ /* 0x001fcc000f8ec0ff */
[----:B------:R-:W-:-:S05]  /*0110*/  LEA R5, R7, UR4, 0x2 ;  /* 0x0000000407057c11 */ /* 0x000fca000f8e10ff */
[----:B--2---:R0:W-:Y:S01]  /*0120*/  STS [R5], R4 ;  /* 0x0000000405007388 */ /* 0x0041e20000000800 */
[----:B------:R-:W-:Y:S06]  /*0130*/  BAR.SYNC.DEFER_BLOCKING 0x0 ;  /* 0x0000000000007b1d */ /* 0x000fec0000010000 */
[----:B------:R-:W-:Y:S05]  /*0140*/  @!P1 BRA `(.L_x_0) ;  /* 0x00000000002c9947 */ /* 0x000fea0003800000 */
.L_x_1:
[----:B------:R-:W-:-:S04]  /*0150*/  SHF.R.U32.HI R6, RZ, 0x1, R0 ;  /* 0x00000001ff067819 */ /* 0x000fc80000011600 */
[----:B------:R-:W-:-:S13]  /*0160*/  ISETP.GE.U32.AND P1, PT, R7, R6, PT ;  /* 0x000000060700720c */ /* 0x000fda0003f26070 */
[----:B------:R-:W-:Y:S01]  /*0170*/  @!P1 IMAD R2, R6, 0x4, R5 ;  /* 0x0000000406029824 */ /* 0x000fe200078e0205 */
[----:B------:R-:W-:Y:S05]  /*0180*/  @!P1 LDS R3, [R5] ;  /* 0x0000000005039984 */ /* 0x000fea0000000800 */
[----:B------:R-:W0:Y:S02]  /*0190*/  @!P1 LDS R2, [R2] ;  /* 0x0000000002029984 */ /* 0x000e240000000800 */
[----:B0-----:R-:W-:-:S05]  /*01a0*/  @!P1 IMAD.IADD R4, R2, 0x1, R3 ;  /* 0x0000000102049824 */ /* 0x001fca00078e0203 */
[----:B------:R1:W-:Y:S01]  /*01b0*/  @!P1 STS [R5], R4 ;  /* 0x0000000405009388 */ /* 0x0003e20000000800 */
[----:B------:R-:W-:Y:S01]  /*01c0*/  BAR.SYNC.DEFER_BLOCKING 0x0 ;  /* 0x0000000000007b1d */ /* 0x000fe20000010000 */
[----:B------:R-:W-:Y:S01]  /*01d0*/  ISETP.GT.U32.AND P1, PT, R0, 0x3, PT ;  /* 0x000000030000780c */ /* 0x000fe20003f24070 */
[----:B------:R-:W-:-:S12]  /*01e0*/  IMAD.MOV.U32 R0, RZ, RZ, R6 ;  /* 0x000000ffff007224 */ /* 0x000fd800078e0006 */
[----:B-1----:R-:W-:Y:S05]  /*01f0*/  @P1 BRA `(.L_x_1) ;  /* 0xfffffffc00d41947 */ /* 0x002fea000383ffff */
.L_x_0:
[----:B------:R-:W-:Y:S05]  /*0200*/  @P0 EXIT ;  /* 0x000000000000094d */ /* 0x000fea0003800000 */
[----:B------:R-:W1:Y:S01]  /*0210*/  S2UR UR5, SR_CgaCtaId ;  /* 0x00000000000579c3 */ /* 0x000e620000008800 */
[----:B------:R-:W-:-:S07]  /*0220*/  UMOV UR4, 0x400 ;  /* 0x0000040000047882 */ /* 0x000fce0000000000 */
[----:B------:R-:W2:Y:S01]  /*0230*/  LDC.64 R2, c[0x0][0x388] ;  /* 0x0000e200ff027b82 */ /* 0x000ea20000000a00 */
[----:B-1----:R-:W-:-:S09]  /*0240*/  ULEA UR4, UR5, UR4, 0x18 ;  /* 0x0000000405047291 */ /* 0x002fd2000f8ec0ff */
[----:B0-----:R-:W2:Y:S04]  /*0250*/  LDS R5, [UR4] ;  /* 0x00000004ff057984 */ /* 0x001ea80008000800 */
[----:B--2---:R-:W-:Y:S01]  /*0260*/  REDG.E.ADD.STRONG.GPU desc[UR6][R2.64], R5 ;  /* 0x000000050200798e */ /* 0x004fe2000c12e106 */
[----:B------:R-:W-:Y:S05]  /*0270*/  EXIT ;  /* 0x000000000000794d */ /* 0x000fea0003800000 */
.L_x_2:
[----:B------:R-:W-:-:S00]  /*0280*/  BRA `(.L_x_2) ;  /* 0xfffffffc00fc7947 */ /* 0x000fc0000383ffff */
[----:B------:R-:W-:-:S00]  /*0290*/  NOP ;  /* 0x0000000000007918 */ /* 0x000fc00000000000 */
        /* <DEDUP_REMOVED lines=14> */
.L_x_3:


//--------------------- .nv.shared._Z15reductionKernelPiS_i --------------------------
	.section	.nv.shared._Z15reductionKernelPiS_i,"aw",@nobits
	.sectionflags	@""
	.align	4
.nv.shared._Z15reductionKernelPiS_i:
	.zero		2048


//--------------------- .nv.shared.reserved.0     --------------------------
	.section	.nv.shared.reserved.0,"aw",@nobits
	.weak		__nv_reservedSMEM_offset_0_alias
	.size		__nv_reservedSMEM_offset_0_alias, 0, 64
	.other		__nv_reservedSMEM_offset_0_alias,@"STO_CUDA_RESERVED_SHARED STV_DEFAULT"
__nv_reservedSMEM_offset_0_alias:
	.zero		0
	.zero		64


//--------------------- .nv.constant0._Z15reductionKernelPiS_i --------------------------
	.section	.nv.constant0._Z15reductionKernelPiS_i,"a",@progbits
	.sectionflags	@""
	.align	4
.nv.constant0._Z15reductionKernelPiS_i:
	.zero		916


//--------------------- SYMBOLS --------------------------

	.type		.nv.reservedSmem.offset0,@object
	.size		.nv.reservedSmem.offset0,0x4
	.type		.nv.reservedSmem.cap,@object
	.size		.nv.reservedSmem.cap,0x4
